	.headerflags	@"EF_CUDA_TEXMODE_UNIFIED EF_CUDA_64BIT_ADDRESS EF_CUDA_ACCELERATORS EF_CUDA_SM90 EF_CUDA_VIRTUAL_SM(EF_CUDA_SM90)"
	.elftype	@"ET_EXEC"


//--------------------- .nv.info                  --------------------------
	.section	.nv.info,"",@"SHT_CUDA_INFO"
	.align	4


	//----- nvinfo : EIATTR_REGCOUNT
	.align		4
        /*0000*/ 	.byte	0x04, 0x2f
        /*0002*/ 	.short	(.L_1 - .L_0)
	.align		4
.L_0:
        /*0004*/ 	.word	index@(triton_poi_fused_abs_sigmoid_sub_2)
        /*0008*/ 	.word	0x0000000e


	//----- nvinfo : EIATTR_MIN_STACK_SIZE
	.align		4
.L_1:
        /*000c*/ 	.byte	0x04, 0x12
        /*000e*/ 	.short	(.L_3 - .L_2)
	.align		4
.L_2:
        /*0010*/ 	.word	index@(triton_poi_fused_abs_sigmoid_sub_2)
        /*0014*/ 	.word	0x00000000


	//----- nvinfo : EIATTR_FRAME_SIZE
	.align		4
.L_3:
        /*0018*/ 	.byte	0x04, 0x11
        /*001a*/ 	.short	(.L_5 - .L_4)
	.align		4
.L_4:
        /*001c*/ 	.word	index@(triton_poi_fused_abs_sigmoid_sub_2)
        /*0020*/ 	.word	0x00000000


	//----- nvinfo : EIATTR_MIN_STACK_SIZE
	.align		4
.L_5:
        /*0024*/ 	.byte	0x04, 0x12
        /*0026*/ 	.short	(.L_7 - .L_6)
	.align		4
.L_6:
        /*0028*/ 	.word	index@(triton_poi_fused_abs_sigmoid_sub_2)
        /*002c*/ 	.word	0x00000000
.L_7:


//--------------------- .nv.info.triton_poi_fused_abs_sigmoid_sub_2 --------------------------
	.section	.nv.info.triton_poi_fused_abs_sigmoid_sub_2,"",@"SHT_CUDA_INFO"
	.sectionflags	@""
	.align	4


	//----- nvinfo : EIATTR_CUDA_API_VERSION
	.align		4
        /*0000*/ 	.byte	0x04, 0x37
        /*0002*/ 	.short	(.L_9 - .L_8)
.L_8:
        /*0004*/ 	.word	0x0000007c


	//----- nvinfo : EIATTR_KPARAM_INFO
	.align		4
.L_9:
        /*0008*/ 	.byte	0x04, 0x17
        /*000a*/ 	.short	(.L_11 - .L_10)
.L_10:
        /*000c*/ 	.word	0x00000000
        /*0010*/ 	.short	0x0003
        /*0012*/ 	.short	0x0018
        /*0014*/ 	.byte	0x00, 0xf0, 0x11, 0x00


	//----- nvinfo : EIATTR_KPARAM_INFO
	.align		4
.L_11:
        /*0018*/ 	.byte	0x04, 0x17
        /*001a*/ 	.short	(.L_13 - .L_12)
.L_12:
        /*001c*/ 	.word	0x00000000
        /*0020*/ 	.short	0x0002
        /*0022*/ 	.short	0x0010
        /*0024*/ 	.byte	0x00, 0xf4, 0x21, 0x00


	//----- nvinfo : EIATTR_KPARAM_INFO
	.align		4
.L_13:
        /*0028*/ 	.byte	0x04, 0x17
        /*002a*/ 	.short	(.L_15 - .L_14)
.L_14:
        /*002c*/ 	.word	0x00000000
        /*0030*/ 	.short	0x0001
        /*0032*/ 	.short	0x0008
        /*0034*/ 	.byte	0x00, 0xf4, 0x21, 0x00


	//----- nvinfo : EIATTR_KPARAM_INFO
	.align		4
.L_15:
        /*0038*/ 	.byte	0x04, 0x17
        /*003a*/ 	.short	(.L_17 - .L_16)
.L_16:
        /*003c*/ 	.word	0x00000000
        /*0040*/ 	.short	0x0000
        /*0042*/ 	.short	0x0000
        /*0044*/ 	.byte	0x00, 0xf4, 0x21, 0x00


	//----- nvinfo : EIATTR_SPARSE_MMA_MASK
	.align		4
.L_17:
        /*0048*/ 	.byte	0x03, 0x50
        /*004a*/ 	.short	0x0000


	//----- nvinfo : EIATTR_MAXREG_COUNT
	.align		4
        /*004c*/ 	.byte	0x03, 0x1b
        /*004e*/ 	.short	0x00ff


	//----- nvinfo : EIATTR_EXIT_INSTR_OFFSETS
	.align		4
        /*0050*/ 	.byte	0x04, 0x1c
        /*0052*/ 	.short	(.L_19 - .L_18)


	//   ....[0]....
.L_18:
        /*0054*/ 	.word	0x000002b0


	//   ....[1]....
        /*0058*/ 	.word	0x000002f0


	//----- nvinfo : EIATTR_REQNTID
	.align		4
.L_19:
        /*005c*/ 	.byte	0x04, 0x10
        /*005e*/ 	.short	(.L_21 - .L_20)
.L_20:
        /*0060*/ 	.word	0x00000080
        /*0064*/ 	.word	0x00000001
        /*0068*/ 	.word	0x00000001


	//----- nvinfo : EIATTR_CBANK_PARAM_SIZE
	.align		4
.L_21:
        /*006c*/ 	.byte	0x03, 0x19
        /*006e*/ 	.short	0x001c


	//----- nvinfo : EIATTR_PARAM_CBANK
	.align		4
        /*0070*/ 	.byte	0x04, 0x0a
        /*0072*/ 	.short	(.L_23 - .L_22)
	.align		4
.L_22:
        /*0074*/ 	.word	index@(.nv.constant0.triton_poi_fused_abs_sigmoid_sub_2)
        /*0078*/ 	.short	0x0210
        /*007a*/ 	.short	0x001c


	//----- nvinfo : EIATTR_SW_WAR
	.align		4
.L_23:
        /*007c*/ 	.byte	0x04, 0x36
        /*007e*/ 	.short	(.L_25 - .L_24)
.L_24:
        /*0080*/ 	.word	0x00000008
.L_25:


//--------------------- .nv.callgraph             --------------------------
	.section	.nv.callgraph,"",@"SHT_CUDA_CALLGRAPH"
	.align	4
	.sectionentsize	8
	.align		4
        /*0000*/ 	.word	0x00000000
	.align		4
        /*0004*/ 	.word	0xffffffff
	.align		4
        /*0008*/ 	.word	0x00000000
	.align		4
        /*000c*/ 	.word	0xfffffffe
	.align		4
        /*0010*/ 	.word	0x00000000
	.align		4
        /*0014*/ 	.word	0xfffffffd
	.align		4
        /*0018*/ 	.word	0x00000000
	.align		4
        /*001c*/ 	.word	0xfffffffc


//--------------------- .text.triton_poi_fused_abs_sigmoid_sub_2 --------------------------
	.section	.text.triton_poi_fused_abs_sigmoid_sub_2,"ax",@progbits
	.align	128
        .global         triton_poi_fused_abs_sigmoid_sub_2
        .type           triton_poi_fused_abs_sigmoid_sub_2,@function
        .size           triton_poi_fused_abs_sigmoid_sub_2,(.L_x_1 - triton_poi_fused_abs_sigmoid_sub_2)
        .other          triton_poi_fused_abs_sigmoid_sub_2,@"STO_CUDA_ENTRY STV_DEFAULT"
triton_poi_fused_abs_sigmoid_sub_2:
.text.triton_poi_fused_abs_sigmoid_sub_2:
[----:B------:R-:W0:Y:S02]  /*0000*/  LDC R1, c[0x0][0x28] ;  /* 0x00000a00ff017b82 */ /* 0x000e240000000800 */
[----:B------:R-:W1:Y:S01]  /*0010*/  S2R R0, SR_TID.X ;  /* 0x0000000000007919 */ /* 0x000e620000002100 */
[----:B------:R-:W2:Y:S01]  /*0020*/  LDC.64 R4, c[0x0][0x210] ;  /* 0x00008400ff047b82 */ /* 0x000ea20000000a00 */
[----:B------:R-:W-:Y:S01]  /*0030*/  CS2R R10, SRZ ;  /* 0x00000000000a7805 */ /* 0x000fe2000001ff00 */
[----:B------:R-:W-:Y:S01]  /*0040*/  ULDC.64 UR4, c[0x0][0x208] ;  /* 0x0000820000047ab9 */ /* 0x000fe20000000a00 */
[----:B------:R-:W3:Y:S05]  /*0050*/  S2R R9, SR_CTAID.X ;  /* 0x0000000000097919 */ /* 0x000eea0000002500 */
[----:B------:R-:W4:Y:S01]  /*0060*/  LDC.64 R6, c[0x0][0x218] ;  /* 0x00008600ff067b82 */ /* 0x000f220000000a00 */
[----:B-1----:R-:W-:-:S04]  /*0070*/  SHF.L.U32 R0, R0, 0x1, RZ ;  /* 0x0000000100007819 */ /* 0x002fc800000006ff */
[----:B------:R-:W-:-:S04]  /*0080*/  LOP3.LUT R0, R0, 0xfe, RZ, 0xc0, !PT ;  /* 0x000000fe00007812 */ /* 0x000fc800078ec0ff */
[----:B---3--:R-:W-:-:S04]  /*0090*/  LEA R9, R9, R0, 0x8 ;  /* 0x0000000009097211 */ /* 0x008fc800078e40ff */
[C---:B------:R-:W-:Y:S01]  /*00a0*/  ISETP.GE.AND P0, PT, R9.reuse, 0x100, PT ;  /* 0x000001000900780c */ /* 0x040fe20003f06270 */
[----:B--2---:R-:W-:-:S12]  /*00b0*/  IMAD.WIDE R4, R9, 0x4, R4 ;  /* 0x0000000409047825 */ /* 0x004fd800078e0204 */
[----:B------:R-:W2:Y:S01]  /*00c0*/  @!P0 LDG.E.64 R10, desc[UR4][R4.64] ;  /* 0x00000004040a8981 */ /* 0x000ea2000c1e1b00 */
[----:B------:R-:W-:Y:S01]  /*00d0*/  CS2R R2, SRZ ;  /* 0x0000000000027805 */ /* 0x000fe2000001ff00 */
[----:B----4-:R-:W-:-:S05]  /*00e0*/  IMAD.WIDE R6, R9, 0x4, R6 ;  /* 0x0000000409067825 */ /* 0x010fca00078e0206 */
[----:B------:R1:W3:Y:S01]  /*00f0*/  @!P0 LDG.E.64 R2, desc[UR4][R6.64] ;  /* 0x0000000406028981 */ /* 0x0002e2000c1e1b00 */
[----:B--2---:R-:W-:Y:S01]  /*0100*/  FADD R11, RZ, -R11 ;  /* 0x8000000bff0b7221 */ /* 0x004fe20000000000 */
[----:B------:R-:W-:-:S03]  /*0110*/  FADD R10, RZ, -R10 ;  /* 0x8000000aff0a7221 */ /* 0x000fc60000000000 */
[----:B------:R-:W-:Y:S01]  /*0120*/  FMUL R11, R11, 1.4426950216293334961 ;  /* 0x3fb8aa3b0b0b7820 */ /* 0x000fe20000400000 */
[----:B------:R-:W-:-:S04]  /*0130*/  FMUL R10, R10, 1.4426950216293334961 ;  /* 0x3fb8aa3b0a0a7820 */ /* 0x000fc80000400000 */
[----:B------:R-:W-:Y:S02]  /*0140*/  FSETP.GEU.AND P2, PT, R11, -126, PT ;  /* 0xc2fc00000b00780b */ /* 0x000fe40003f4e000 */
[----:B------:R-:W-:-:S11]  /*0150*/  FSETP.GEU.AND P1, PT, R10, -126, PT ;  /* 0xc2fc00000a00780b */ /* 0x000fd60003f2e000 */
[----:B------:R-:W-:Y:S02]  /*0160*/  @!P2 FMUL R11, R11, 0.5 ;  /* 0x3f0000000b0ba820 */ /* 0x000fe40000400000 */
[----:B------:R-:W-:Y:S02]  /*0170*/  @!P1 FMUL R10, R10, 0.5 ;  /* 0x3f0000000a0a9820 */ /* 0x000fe40000400000 */
[----:B------:R-:W2:Y:S08]  /*0180*/  MUFU.EX2 R4, R11 ;  /* 0x0000000b00047308 */ /* 0x000eb00000000800 */
[----:B------:R4:W5:Y:S01]  /*0190*/  MUFU.EX2 R0, R10 ;  /* 0x0000000a00007308 */ /* 0x0009620000000800 */
[----:B--2---:R-:W-:Y:S01]  /*01a0*/  @!P2 FMUL R4, R4, R4 ;  /* 0x000000040404a220 */ /* 0x004fe20000400000 */
[----:B----4-:R-:W-:-:S03]  /*01b0*/  HFMA2.MMA R10, -RZ, RZ, 1.625, 0 ;  /* 0x3e800000ff0a7435 */ /* 0x010fc600000001ff */
[----:B-1----:R-:W-:Y:S02]  /*01c0*/  FADD R6, R4, 1 ;  /* 0x3f80000004067421 */ /* 0x002fe40000000000 */
[----:B------:R-:W1:Y:S01]  /*01d0*/  LDC.64 R4, c[0x0][0x220] ;  /* 0x00008800ff047b82 */ /* 0x000e620000000a00 */
[----:B-----5:R-:W-:Y:S02]  /*01e0*/  @!P1 FMUL R0, R0, R0 ;  /* 0x0000000000009220 */ /* 0x020fe40000400000 */
[----:B------:R-:W-:Y:S02]  /*01f0*/  FSETP.GT.AND P2, PT, R6, 8.50705917302346158658e+37, PT ;  /* 0x7e8000000600780b */ /* 0x000fe40003f44000 */
[----:B------:R-:W-:-:S05]  /*0200*/  FADD R0, R0, 1 ;  /* 0x3f80000000007421 */ /* 0x000fca0000000000 */
[----:B------:R-:W-:-:S04]  /*0210*/  FSETP.GT.AND P1, PT, R0, 8.50705917302346158658e+37, PT ;  /* 0x7e8000000000780b */ /* 0x000fc80003f24000 */
[----:B------:R-:W-:Y:S02]  /*0220*/  FSEL R8, R10, 1, P1 ;  /* 0x3f8000000a087808 */ /* 0x000fe40000800000 */
[----:B------:R-:W-:Y:S01]  /*0230*/  @P2 FMUL R6, R6, 0.25 ;  /* 0x3e80000006062820 */ /* 0x000fe20000400000 */
[----:B------:R-:W-:-:S05]  /*0240*/  FSEL R10, R10, 1, P2 ;  /* 0x3f8000000a0a7808 */ /* 0x000fca0001000000 */
[----:B------:R-:W3:Y:S01]  /*0250*/  MUFU.RCP R6, R6 ;  /* 0x0000000600067308 */ /* 0x000ee20000001000 */
[----:B------:R-:W-:Y:S01]  /*0260*/  @P1 FMUL R0, R0, 0.25 ;  /* 0x3e80000000001820 */ /* 0x000fe20000400000 */
[----:B-1----:R-:W-:-:S06]  /*0270*/  IMAD.WIDE R4, R9, 0x4, R4 ;  /* 0x0000000409047825 */ /* 0x002fcc00078e0204 */
[----:B------:R-:W1:Y:S01]  /*0280*/  MUFU.RCP R7, R0 ;  /* 0x0000000000077308 */ /* 0x000e620000001000 */
[----:B---3--:R-:W-:Y:S01]  /*0290*/  FFMA R3, R6, R10, -R3 ;  /* 0x0000000a06037223 */ /* 0x008fe20000000803 */
[----:B-1----:R-:W-:Y:S01]  /*02a0*/  FFMA R2, R7, R8, -R2 ;  /* 0x0000000807027223 */ /* 0x002fe20000000802 */
[----:B------:R-:W-:Y:S06]  /*02b0*/  @P0 EXIT ;  /* 0x000000000000094d */ /* 0x000fec0003800000 */
[----:B------:R-:W-:Y:S02]  /*02c0*/  LOP3.LUT R2, R2, 0x7fffffff, RZ, 0xc0, !PT ;  /* 0x7fffffff02027812 */ /* 0x000fe400078ec0ff */
[----:B------:R-:W-:-:S05]  /*02d0*/  LOP3.LUT R3, R3, 0x7fffffff, RZ, 0xc0, !PT ;  /* 0x7fffffff03037812 */ /* 0x000fca00078ec0ff */
[----:B------:R-:W-:Y:S01]  /*02e0*/  STG.E.64 desc[UR4][R4.64], R2 ;  /* 0x0000000204007986 */ /* 0x000fe2000c101b04 */
[----:B------:R-:W-:Y:S05]  /*02f0*/  EXIT ;  /* 0x000000000000794d */ /* 0x000fea0003800000 */
.L_x_0:
[----:B------:R-:W-:-:S00]  /*0300*/  BRA `(.L_x_0) ;  /* 0xfffffffc00fc7947 */ /* 0x000fc0000383ffff */
[----:B------:R-:W-:-:S00]  /*0310*/  NOP ;  /* 0x0000000000007918 */ /* 0x000fc00000000000 */
        /* <DEDUP_REMOVED lines=14> */
.L_x_1:


//--------------------- .nv.constant0.triton_poi_fused_abs_sigmoid_sub_2 --------------------------
	.section	.nv.constant0.triton_poi_fused_abs_sigmoid_sub_2,"a",@progbits
	.sectionflags	@""
	.align	4
.nv.constant0.triton_poi_fused_abs_sigmoid_sub_2:
	.zero		556
